//
// Generated by NVIDIA NVVM Compiler
//
// Compiler Build ID: CL-36424714
// Cuda compilation tools, release 13.0, V13.0.88
// Based on NVVM 20.0.0
//

.version 9.0
.target sm_100
.address_size 64

	// .globl	_Z14scatter_kernelPKiS0_S0_PKdPd

.visible .entry _Z14scatter_kernelPKiS0_S0_PKdPd(
	.param .u64 .ptr .align 1 _Z14scatter_kernelPKiS0_S0_PKdPd_param_0,
	.param .u64 .ptr .align 1 _Z14scatter_kernelPKiS0_S0_PKdPd_param_1,
	.param .u64 .ptr .align 1 _Z14scatter_kernelPKiS0_S0_PKdPd_param_2,
	.param .u64 .ptr .align 1 _Z14scatter_kernelPKiS0_S0_PKdPd_param_3,
	.param .u64 .ptr .align 1 _Z14scatter_kernelPKiS0_S0_PKdPd_param_4
)
{
	.reg .pred 	%p<12>;
	.reg .b32 	%r<65>;
	.reg .b64 	%rd<89>;
	.reg .b64 	%fd<34>;

	ld.param.u64 	%rd3, [_Z14scatter_kernelPKiS0_S0_PKdPd_param_0];
	ld.param.u64 	%rd5, [_Z14scatter_kernelPKiS0_S0_PKdPd_param_2];
	ld.param.u64 	%rd6, [_Z14scatter_kernelPKiS0_S0_PKdPd_param_3];
	mov.u32 	%r24, %ctaid.x;
	mov.u32 	%r25, %ntid.x;
	mov.u32 	%r26, %tid.x;
	mad.lo.s32 	%r1, %r24, %r25, %r26;
	setp.gt.s32 	%p1, %r1, 4206783;
	@%p1 bra 	$L__BB0_15;
	cvta.to.global.u64 	%rd8, %rd5;
	mul.wide.s32 	%rd9, %r1, 4;
	add.s64 	%rd10, %rd8, %rd9;
	ld.global.u32 	%r2, [%rd10];
	setp.eq.s32 	%p2, %r2, 0;
	@%p2 bra 	$L__BB0_15;
	cvta.to.global.u64 	%rd11, %rd6;
	mul.wide.s32 	%rd12, %r1, 8;
	add.s64 	%rd13, %rd11, %rd12;
	ld.global.f64 	%fd2, [%rd13];
	cvt.rn.f64.s32 	%fd3, %r2;
	div.rn.f64 	%fd4, %fd2, %fd3;
	mul.f64 	%fd1, %fd4, 0d3FECCCCCCCCCCCCD;
	cvta.to.global.u64 	%rd14, %rd3;
	add.s64 	%rd16, %rd14, %rd9;
	ld.global.u32 	%r60, [%rd16];
	ld.global.u32 	%r4, [%rd16+4];
	setp.ge.s32 	%p3, %r60, %r4;
	@%p3 bra 	$L__BB0_15;
	sub.s32 	%r5, %r4, %r60;
	sub.s32 	%r27, %r60, %r4;
	setp.gt.u32 	%p4, %r27, -16;
	@%p4 bra 	$L__BB0_6;
	and.b32  	%r28, %r5, -16;
	neg.s32 	%r58, %r28;
$L__BB0_5:
	.pragma "nounroll";
	ld.param.u64 	%rd87, [_Z14scatter_kernelPKiS0_S0_PKdPd_param_4];
	ld.param.u64 	%rd85, [_Z14scatter_kernelPKiS0_S0_PKdPd_param_1];
	mul.wide.s32 	%rd17, %r60, 4;
	cvta.to.global.u64 	%rd18, %rd85;
	add.s64 	%rd19, %rd18, %rd17;
	ld.global.u32 	%r29, [%rd19];
	cvta.to.global.u64 	%rd20, %rd87;
	mul.wide.s32 	%rd21, %r29, 8;
	add.s64 	%rd22, %rd20, %rd21;
	atom.global.add.f64 	%fd5, [%rd22], %fd1;
	ld.global.u32 	%r30, [%rd19+4];
	mul.wide.s32 	%rd23, %r30, 8;
	add.s64 	%rd24, %rd20, %rd23;
	atom.global.add.f64 	%fd6, [%rd24], %fd1;
	ld.global.u32 	%r31, [%rd19+8];
	mul.wide.s32 	%rd25, %r31, 8;
	add.s64 	%rd26, %rd20, %rd25;
	atom.global.add.f64 	%fd7, [%rd26], %fd1;
	ld.global.u32 	%r32, [%rd19+12];
	mul.wide.s32 	%rd27, %r32, 8;
	add.s64 	%rd28, %rd20, %rd27;
	atom.global.add.f64 	%fd8, [%rd28], %fd1;
	ld.global.u32 	%r33, [%rd19+16];
	mul.wide.s32 	%rd29, %r33, 8;
	add.s64 	%rd30, %rd20, %rd29;
	atom.global.add.f64 	%fd9, [%rd30], %fd1;
	ld.global.u32 	%r34, [%rd19+20];
	mul.wide.s32 	%rd31, %r34, 8;
	add.s64 	%rd32, %rd20, %rd31;
	atom.global.add.f64 	%fd10, [%rd32], %fd1;
	ld.global.u32 	%r35, [%rd19+24];
	mul.wide.s32 	%rd33, %r35, 8;
	add.s64 	%rd34, %rd20, %rd33;
	atom.global.add.f64 	%fd11, [%rd34], %fd1;
	ld.global.u32 	%r36, [%rd19+28];
	mul.wide.s32 	%rd35, %r36, 8;
	add.s64 	%rd36, %rd20, %rd35;
	atom.global.add.f64 	%fd12, [%rd36], %fd1;
	ld.global.u32 	%r37, [%rd19+32];
	mul.wide.s32 	%rd37, %r37, 8;
	add.s64 	%rd38, %rd20, %rd37;
	atom.global.add.f64 	%fd13, [%rd38], %fd1;
	ld.global.u32 	%r38, [%rd19+36];
	mul.wide.s32 	%rd39, %r38, 8;
	add.s64 	%rd40, %rd20, %rd39;
	atom.global.add.f64 	%fd14, [%rd40], %fd1;
	ld.global.u32 	%r39, [%rd19+40];
	mul.wide.s32 	%rd41, %r39, 8;
	add.s64 	%rd42, %rd20, %rd41;
	atom.global.add.f64 	%fd15, [%rd42], %fd1;
	ld.global.u32 	%r40, [%rd19+44];
	mul.wide.s32 	%rd43, %r40, 8;
	add.s64 	%rd44, %rd20, %rd43;
	atom.global.add.f64 	%fd16, [%rd44], %fd1;
	ld.global.u32 	%r41, [%rd19+48];
	mul.wide.s32 	%rd45, %r41, 8;
	add.s64 	%rd46, %rd20, %rd45;
	atom.global.add.f64 	%fd17, [%rd46], %fd1;
	ld.global.u32 	%r42, [%rd19+52];
	mul.wide.s32 	%rd47, %r42, 8;
	add.s64 	%rd48, %rd20, %rd47;
	atom.global.add.f64 	%fd18, [%rd48], %fd1;
	ld.global.u32 	%r43, [%rd19+56];
	mul.wide.s32 	%rd49, %r43, 8;
	add.s64 	%rd50, %rd20, %rd49;
	atom.global.add.f64 	%fd19, [%rd50], %fd1;
	ld.global.u32 	%r44, [%rd19+60];
	mul.wide.s32 	%rd51, %r44, 8;
	add.s64 	%rd52, %rd20, %rd51;
	atom.global.add.f64 	%fd20, [%rd52], %fd1;
	add.s32 	%r60, %r60, 16;
	add.s32 	%r58, %r58, 16;
	setp.ne.s32 	%p5, %r58, 0;
	@%p5 bra 	$L__BB0_5;
$L__BB0_6:
	and.b32  	%r12, %r5, 15;
	setp.eq.s32 	%p6, %r12, 0;
	@%p6 bra 	$L__BB0_15;
	ld.param.u64 	%rd88, [_Z14scatter_kernelPKiS0_S0_PKdPd_param_4];
	ld.param.u64 	%rd86, [_Z14scatter_kernelPKiS0_S0_PKdPd_param_1];
	cvta.to.global.u64 	%rd1, %rd88;
	cvta.to.global.u64 	%rd2, %rd86;
	and.b32  	%r13, %r5, 7;
	setp.lt.u32 	%p7, %r12, 8;
	@%p7 bra 	$L__BB0_9;
	mul.wide.s32 	%rd53, %r60, 4;
	add.s64 	%rd54, %rd2, %rd53;
	ld.global.u32 	%r45, [%rd54];
	mul.wide.s32 	%rd55, %r45, 8;
	add.s64 	%rd56, %rd1, %rd55;
	atom.global.add.f64 	%fd21, [%rd56], %fd1;
	ld.global.u32 	%r46, [%rd54+4];
	mul.wide.s32 	%rd57, %r46, 8;
	add.s64 	%rd58, %rd1, %rd57;
	atom.global.add.f64 	%fd22, [%rd58], %fd1;
	ld.global.u32 	%r47, [%rd54+8];
	mul.wide.s32 	%rd59, %r47, 8;
	add.s64 	%rd60, %rd1, %rd59;
	atom.global.add.f64 	%fd23, [%rd60], %fd1;
	ld.global.u32 	%r48, [%rd54+12];
	mul.wide.s32 	%rd61, %r48, 8;
	add.s64 	%rd62, %rd1, %rd61;
	atom.global.add.f64 	%fd24, [%rd62], %fd1;
	ld.global.u32 	%r49, [%rd54+16];
	mul.wide.s32 	%rd63, %r49, 8;
	add.s64 	%rd64, %rd1, %rd63;
	atom.global.add.f64 	%fd25, [%rd64], %fd1;
	ld.global.u32 	%r50, [%rd54+20];
	mul.wide.s32 	%rd65, %r50, 8;
	add.s64 	%rd66, %rd1, %rd65;
	atom.global.add.f64 	%fd26, [%rd66], %fd1;
	ld.global.u32 	%r51, [%rd54+24];
	mul.wide.s32 	%rd67, %r51, 8;
	add.s64 	%rd68, %rd1, %rd67;
	atom.global.add.f64 	%fd27, [%rd68], %fd1;
	ld.global.u32 	%r52, [%rd54+28];
	mul.wide.s32 	%rd69, %r52, 8;
	add.s64 	%rd70, %rd1, %rd69;
	atom.global.add.f64 	%fd28, [%rd70], %fd1;
	add.s32 	%r60, %r60, 8;
$L__BB0_9:
	setp.eq.s32 	%p8, %r13, 0;
	@%p8 bra 	$L__BB0_15;
	and.b32  	%r16, %r5, 3;
	setp.lt.u32 	%p9, %r13, 4;
	@%p9 bra 	$L__BB0_12;
	mul.wide.s32 	%rd71, %r60, 4;
	add.s64 	%rd72, %rd2, %rd71;
	ld.global.u32 	%r53, [%rd72];
	mul.wide.s32 	%rd73, %r53, 8;
	add.s64 	%rd74, %rd1, %rd73;
	atom.global.add.f64 	%fd29, [%rd74], %fd1;
	ld.global.u32 	%r54, [%rd72+4];
	mul.wide.s32 	%rd75, %r54, 8;
	add.s64 	%rd76, %rd1, %rd75;
	atom.global.add.f64 	%fd30, [%rd76], %fd1;
	ld.global.u32 	%r55, [%rd72+8];
	mul.wide.s32 	%rd77, %r55, 8;
	add.s64 	%rd78, %rd1, %rd77;
	atom.global.add.f64 	%fd31, [%rd78], %fd1;
	ld.global.u32 	%r56, [%rd72+12];
	mul.wide.s32 	%rd79, %r56, 8;
	add.s64 	%rd80, %rd1, %rd79;
	atom.global.add.f64 	%fd32, [%rd80], %fd1;
	add.s32 	%r60, %r60, 4;
$L__BB0_12:
	setp.eq.s32 	%p10, %r16, 0;
	@%p10 bra 	$L__BB0_15;
	neg.s32 	%r63, %r16;
$L__BB0_14:
	.pragma "nounroll";
	mul.wide.s32 	%rd81, %r60, 4;
	add.s64 	%rd82, %rd2, %rd81;
	ld.global.u32 	%r57, [%rd82];
	mul.wide.s32 	%rd83, %r57, 8;
	add.s64 	%rd84, %rd1, %rd83;
	atom.global.add.f64 	%fd33, [%rd84], %fd1;
	add.s32 	%r60, %r60, 1;
	add.s32 	%r63, %r63, 1;
	setp.ne.s32 	%p11, %r63, 0;
	@%p11 bra 	$L__BB0_14;
$L__BB0_15:
	ret;

}


// ===== COMPILED SASS (sm_100) =====

	.target	sm_100

	.elftype	@"ET_EXEC"


//--------------------- .note.nv.tkinfo           --------------------------
	.section	.note.nv.tkinfo,"",@"SHT_NOTE"
	.sectionflags	@"SHF_NOTE_NV_TKINFO"
	.tkinfo
        /*0018*/ 	.word	0x00000002
        /*0030*/ 	.string	""
        /*0030*/ 	.string	"ptxas"
        /*0030*/ 	.string	"Cuda compilation tools, release 13.0, V13.0.88"
        /*0030*/ 	.string	"Build cuda_13.0.r13.0/compiler.36424714_0"
        /*0030*/ 	.string	"-arch sm_100 -m 64 "



//--------------------- .note.nv.cuinfo           --------------------------
	.section	.note.nv.cuinfo,"",@"SHT_NOTE"
	.sectionflags	@"SHF_NOTE_NV_CUINFO"
        /*0018*/ 	.short	0x0002
        /*001a*/ 	.short	0x0064
        /*001c*/ 	.short	0x0082
	.zero		2


//--------------------- .nv.info                  --------------------------
	.section	.nv.info,"",@"SHT_CUDA_INFO"
	.align	4


	//----- nvinfo : EIATTR_REGCOUNT
	.align		4
        /*0000*/ 	.byte	0x04, 0x2f
        /*0002*/ 	.short	(.L_1 - .L_0)
	.align		4
.L_0:
        /*0004*/ 	.word	index@(_Z14scatter_kernelPKiS0_S0_PKdPd)
        /*0008*/ 	.word	0x00000019


	//----- nvinfo : EIATTR_FRAME_SIZE
	.align		4
.L_1:
        /*000c*/ 	.byte	0x04, 0x11
        /*000e*/ 	.short	(.L_3 - .L_2)
	.align		4
.L_2:
        /*0010*/ 	.word	index@($__internal_0_$__cuda_sm20_div_rn_f64_full)
        /*0014*/ 	.word	0x00000000


	//----- nvinfo : EIATTR_FRAME_SIZE
	.align		4
.L_3:
        /*0018*/ 	.byte	0x04, 0x11
        /*001a*/ 	.short	(.L_5 - .L_4)
	.align		4
.L_4:
        /*001c*/ 	.word	index@(_Z14scatter_kernelPKiS0_S0_PKdPd)
        /*0020*/ 	.word	0x00000000


	//----- nvinfo : EIATTR_MIN_STACK_SIZE
	.align		4
.L_5:
        /*0024*/ 	.byte	0x04, 0x12
        /*0026*/ 	.short	(.L_7 - .L_6)
	.align		4
.L_6:
        /*0028*/ 	.word	index@(_Z14scatter_kernelPKiS0_S0_PKdPd)
        /*002c*/ 	.word	0x00000000
.L_7:


//--------------------- .nv.compat                --------------------------
	.section	.nv.compat,"",@"SHT_CUDA_COMPAT_INFO"
	.align	4
        /*0000*/ 	.byte	0x02, 0x09, 0x00, 0x00, 0x02, 0x02, 0x01, 0x00, 0x02, 0x05, 0x05, 0x00, 0x03, 0x07, 0x01, 0x01
        /*0010*/ 	.byte	0x02, 0x03, 0x00, 0x00, 0x02, 0x06, 0x01, 0x00, 0x04, 0x0b, 0x08, 0x00, 0x01, 0x00, 0x00, 0x00
        /*0020*/ 	.byte	0x00, 0x00, 0x00, 0x00


//--------------------- .nv.info._Z14scatter_kernelPKiS0_S0_PKdPd --------------------------
	.section	.nv.info._Z14scatter_kernelPKiS0_S0_PKdPd,"",@"SHT_CUDA_INFO"
	.sectionflags	@""
	.align	4


	//----- nvinfo : EIATTR_CUDA_API_VERSION
	.align		4
        /*0000*/ 	.byte	0x04, 0x37
        /*0002*/ 	.short	(.L_9 - .L_8)
.L_8:
        /*0004*/ 	.word	0x00000082


	//----- nvinfo : EIATTR_KPARAM_INFO
	.align		4
.L_9:
        /*0008*/ 	.byte	0x04, 0x17
        /*000a*/ 	.short	(.L_11 - .L_10)
.L_10:
        /*000c*/ 	.word	0x00000000
        /*0010*/ 	.short	0x0004
        /*0012*/ 	.short	0x0020
        /*0014*/ 	.byte	0x00, 0xf5, 0x21, 0x00


	//----- nvinfo : EIATTR_KPARAM_INFO
	.align		4
.L_11:
        /*0018*/ 	.byte	0x04, 0x17
        /*001a*/ 	.short	(.L_13 - .L_12)
.L_12:
        /*001c*/ 	.word	0x00000000
        /*0020*/ 	.short	0x0003
        /*0022*/ 	.short	0x0018
        /*0024*/ 	.byte	0x00, 0xf5, 0x21, 0x00


	//----- nvinfo : EIATTR_KPARAM_INFO
	.align		4
.L_13:
        /*0028*/ 	.byte	0x04, 0x17
        /*002a*/ 	.short	(.L_15 - .L_14)
.L_14:
        /*002c*/ 	.word	0x00000000
        /*0030*/ 	.short	0x0002
        /*0032*/ 	.short	0x0010
        /*0034*/ 	.byte	0x00, 0xf5, 0x21, 0x00


	//----- nvinfo : EIATTR_KPARAM_INFO
	.align		4
.L_15:
        /*0038*/ 	.byte	0x04, 0x17
        /*003a*/ 	.short	(.L_17 - .L_16)
.L_16:
        /*003c*/ 	.word	0x00000000
        /*0040*/ 	.short	0x0001
        /*0042*/ 	.short	0x0008
        /*0044*/ 	.byte	0x00, 0xf5, 0x21, 0x00


	//----- nvinfo : EIATTR_KPARAM_INFO
	.align		4
.L_17:
        /*0048*/ 	.byte	0x04, 0x17
        /*004a*/ 	.short	(.L_19 - .L_18)
.L_18:
        /*004c*/ 	.word	0x00000000
        /*0050*/ 	.short	0x0000
        /*0052*/ 	.short	0x0000
        /*0054*/ 	.byte	0x00, 0xf5, 0x21, 0x00


	//----- nvinfo : EIATTR_SPARSE_MMA_MASK
	.align		4
.L_19:
        /*0058*/ 	.byte	0x03, 0x50
        /*005a*/ 	.short	0x0000


	//----- nvinfo : EIATTR_MAXREG_COUNT
	.align		4
        /*005c*/ 	.byte	0x03, 0x1b
        /*005e*/ 	.short	0x00ff


	//----- nvinfo : EIATTR_MERCURY_ISA_VERSION
	.align		4
        /*0060*/ 	.byte	0x03, 0x5f
        /*0062*/ 	.short	0x0101


	//----- nvinfo : EIATTR_VRC_CTA_INIT_COUNT
	.align		4
        /*0064*/ 	.byte	0x02, 0x4a
	.zero		1
	.zero		1


	//----- nvinfo : EIATTR_EXIT_INSTR_OFFSETS
	.align		4
        /*0068*/ 	.byte	0x04, 0x1c
        /*006a*/ 	.short	(.L_21 - .L_20)


	//   ....[0]....
.L_20:
        /*006c*/ 	.word	0x00000060


	//   ....[1]....
        /*0070*/ 	.word	0x000000c0


	//   ....[2]....
        /*0074*/ 	.word	0x000002b0


	//   ....[3]....
        /*0078*/ 	.word	0x000006c0


	//   ....[4]....
        /*007c*/ 	.word	0x000008f0


	//   ....[5]....
        /*0080*/ 	.word	0x00000a60


	//   ....[6]....
        /*0084*/ 	.word	0x00000b20


	//----- nvinfo : EIATTR_CRS_STACK_SIZE
	.align		4
.L_21:
        /*0088*/ 	.byte	0x04, 0x1e
        /*008a*/ 	.short	(.L_23 - .L_22)
.L_22:
        /*008c*/ 	.word	0x00000000


	//----- nvinfo : EIATTR_CBANK_PARAM_SIZE
	.align		4
.L_23:
        /*0090*/ 	.byte	0x03, 0x19
        /*0092*/ 	.short	0x0028


	//----- nvinfo : EIATTR_PARAM_CBANK
	.align		4
        /*0094*/ 	.byte	0x04, 0x0a
        /*0096*/ 	.short	(.L_25 - .L_24)
	.align		4
.L_24:
        /*0098*/ 	.word	index@(.nv.constant0._Z14scatter_kernelPKiS0_S0_PKdPd)
        /*009c*/ 	.short	0x0380
        /*009e*/ 	.short	0x0028


	//----- nvinfo : EIATTR_SW_WAR
	.align		4
.L_25:
        /*00a0*/ 	.byte	0x04, 0x36
        /*00a2*/ 	.short	(.L_27 - .L_26)
.L_26:
        /*00a4*/ 	.word	0x00000008
.L_27:


//--------------------- .nv.callgraph             --------------------------
	.section	.nv.callgraph,"",@"SHT_CUDA_CALLGRAPH"
	.align	4
	.sectionentsize	8
	.align		4
        /*0000*/ 	.word	0x00000000
	.align		4
        /*0004*/ 	.word	0xffffffff
	.align		4
        /*0008*/ 	.word	0x00000000
	.align		4
        /*000c*/ 	.word	0xfffffffe
	.align		4
        /*0010*/ 	.word	0x00000000
	.align		4
        /*0014*/ 	.word	0xfffffffd
	.align		4
        /*0018*/ 	.word	0x00000000
	.align		4
        /*001c*/ 	.word	0xfffffffc


//--------------------- .text._Z14scatter_kernelPKiS0_S0_PKdPd --------------------------
	.section	.text._Z14scatter_kernelPKiS0_S0_PKdPd,"ax",@progbits
	.align	128
        .global         _Z14scatter_kernelPKiS0_S0_PKdPd
        .type           _Z14scatter_kernelPKiS0_S0_PKdPd,@function
        .size           _Z14scatter_kernelPKiS0_S0_PKdPd,(.L_x_16 - _Z14scatter_kernelPKiS0_S0_PKdPd)
        .other          _Z14scatter_kernelPKiS0_S0_PKdPd,@"STO_CUDA_ENTRY STV_DEFAULT"
_Z14scatter_kernelPKiS0_S0_PKdPd:
.text._Z14scatter_kernelPKiS0_S0_PKdPd:
[----:B------:R-:W-:Y:S01]  /*0000*/  LDC R1, c[0x0][0x37c] ;  /* 0x0000df00ff017b82 */ /* 0x000fe20000000800 */
[----:B------:R-:W0:Y:S07]  /*0010*/  S2R R3, SR_TID.X ;  /* 0x0000000000037919 */ /* 0x000e2e0000002100 */
[----:B------:R-:W0:Y:S08]  /*0020*/  S2UR UR4, SR_CTAID.X ;  /* 0x00000000000479c3 */ /* 0x000e300000002500 */
[----:B------:R-:W0:Y:S02]  /*0030*/  LDC R0, c[0x0][0x360] ;  /* 0x0000d800ff007b82 */ /* 0x000e240000000800 */
[----:B0-----:R-:W-:-:S05]  /*0040*/  IMAD R0, R0, UR4, R3 ;  /* 0x0000000400007c24 */ /* 0x001fca000f8e0203 */
[----:B------:R-:W-:-:S13]  /*0050*/  ISETP.GT.AND P0, PT, R0, 0x4030bf, PT ;  /* 0x004030bf0000780c */ /* 0x000fda0003f04270 */
[----:B------:R-:W-:Y:S05]  /*0060*/  @P0 EXIT ;  /* 0x000000000000094d */ /* 0x000fea0003800000 */
[----:B------:R-:W0:Y:S01]  /*0070*/  LDC.64 R2, c[0x0][0x390] ;  /* 0x0000e400ff027b82 */ /* 0x000e220000000a00 */
[----:B------:R-:W1:Y:S01]  /*0080*/  LDCU.64 UR4, c[0x0][0x358] ;  /* 0x00006b00ff0477ac */ /* 0x000e620008000a00 */
[----:B0-----:R-:W-:-:S05]  /*0090*/  IMAD.WIDE R2, R0, 0x4, R2 ;  /* 0x0000000400027825 */ /* 0x001fca00078e0202 */
[----:B-1----:R-:W2:Y:S02]  /*00a0*/  LDG.E R4, desc[UR4][R2.64] ;  /* 0x0000000402047981 */ /* 0x002ea4000c1e1900 */
[----:B--2---:R-:W-:-:S13]  /*00b0*/  ISETP.NE.AND P0, PT, R4, RZ, PT ;  /* 0x000000ff0400720c */ /* 0x004fda0003f05270 */
[----:B------:R-:W-:Y:S05]  /*00c0*/  @!P0 EXIT ;  /* 0x000000000000894d */ /* 0x000fea0003800000 */
[----:B------:R-:W0:Y:S02]  /*00d0*/  LDC.64 R6, c[0x0][0x398] ;  /* 0x0000e600ff067b82 */ /* 0x000e240000000a00 */
[----:B0-----:R-:W-:-:S06]  /*00e0*/  IMAD.WIDE R6, R0, 0x8, R6 ;  /* 0x0000000800067825 */ /* 0x001fcc00078e0206 */
[----:B------:R-:W2:Y:S01]  /*00f0*/  LDG.E.64 R6, desc[UR4][R6.64] ;  /* 0x0000000406067981 */ /* 0x000ea2000c1e1b00 */
[----:B------:R-:W0:Y:S01]  /*0100*/  I2F.F64 R4, R4 ;  /* 0x0000000400047312 */ /* 0x000e220000201c00 */
[----:B------:R-:W-:Y:S01]  /*0110*/  IMAD.MOV.U32 R2, RZ, RZ, 0x1 ;  /* 0x00000001ff027424 */ /* 0x000fe200078e00ff */
[----:B------:R-:W-:Y:S06]  /*0120*/  BSSY.RECONVERGENT B0, `(.L_x_0) ;  /* 0x0000010000007945 */ /* 0x000fec0003800200 */
[----:B0-----:R-:W0:Y:S02]  /*0130*/  MUFU.RCP64H R3, R5 ;  /* 0x0000000500037308 */ /* 0x001e240000001800 */
[----:B0-----:R-:W-:-:S08]  /*0140*/  DFMA R8, -R4, R2, 1 ;  /* 0x3ff000000408742b */ /* 0x001fd00000000102 */
[----:B------:R-:W-:-:S08]  /*0150*/  DFMA R8, R8, R8, R8 ;  /* 0x000000080808722b */ /* 0x000fd00000000008 */
[----:B------:R-:W-:-:S08]  /*0160*/  DFMA R8, R2, R8, R2 ;  /* 0x000000080208722b */ /* 0x000fd00000000002 */
[----:B------:R-:W-:-:S08]  /*0170*/  DFMA R2, -R4, R8, 1 ;  /* 0x3ff000000402742b */ /* 0x000fd00000000108 */
[----:B------:R-:W-:-:S08]  /*0180*/  DFMA R2, R8, R2, R8 ;  /* 0x000000020802722b */ /* 0x000fd00000000008 */
[----:B--2---:R-:W-:Y:S01]  /*0190*/  DMUL R8, R6, R2 ;  /* 0x0000000206087228 */ /* 0x004fe20000000000 */
[----:B------:R-:W-:-:S07]  /*01a0*/  FSETP.GEU.AND P1, PT, |R7|, 6.5827683646048100446e-37, PT ;  /* 0x036000000700780b */ /* 0x000fce0003f2e200 */
[----:B------:R-:W-:-:S08]  /*01b0*/  DFMA R10, -R4, R8, R6 ;  /* 0x00000008040a722b */ /* 0x000fd00000000106 */
[----:B------:R-:W-:-:S10]  /*01c0*/  DFMA R2, R2, R10, R8 ;  /* 0x0000000a0202722b */ /* 0x000fd40000000008 */
[----:B------:R-:W-:-:S05]  /*01d0*/  FFMA R8, RZ, R5, R3 ;  /* 0x00000005ff087223 */ /* 0x000fca0000000003 */
[----:B------:R-:W-:-:S13]  /*01e0*/  FSETP.GT.AND P0, PT, |R8|, 1.469367938527859385e-39, PT ;  /* 0x001000000800780b */ /* 0x000fda0003f04200 */
[----:B------:R-:W-:Y:S05]  /*01f0*/  @P0 BRA P1, `(.L_x_1) ;  /* 0x0000000000080947 */ /* 0x000fea0000800000 */
[----:B------:R-:W-:-:S07]  /*0200*/  MOV R10, 0x220 ;  /* 0x00000220000a7802 */ /* 0x000fce0000000f00 */
[----:B------:R-:W-:Y:S05]  /*0210*/  CALL.REL.NOINC `($__internal_0_$__cuda_sm20_div_rn_f64_full) ;  /* 0x0000000800447944 */ /* 0x000fea0003c00000 */
.L_x_1:
[----:B------:R-:W-:Y:S05]  /*0220*/  BSYNC.RECONVERGENT B0 ;  /* 0x0000000000007941 */ /* 0x000fea0003800200 */
.L_x_0:
[----:B------:R-:W0:Y:S02]  /*0230*/  LDC.64 R4, c[0x0][0x380] ;  /* 0x0000e000ff047b82 */ /* 0x000e240000000a00 */
[----:B0-----:R-:W-:-:S05]  /*0240*/  IMAD.WIDE R4, R0, 0x4, R4 ;  /* 0x0000000400047825 */ /* 0x001fca00078e0204 */
[----:B------:R-:W2:Y:S04]  /*0250*/  LDG.E R0, desc[UR4][R4.64] ;  /* 0x0000000404007981 */ /* 0x000ea8000c1e1900 */
[----:B------:R-:W2:Y:S01]  /*0260*/  LDG.E R7, desc[UR4][R4.64+0x4] ;  /* 0x0000040404077981 */ /* 0x000ea2000c1e1900 */
[----:B------:R-:W-:Y:S01]  /*0270*/  UMOV UR6, 0xcccccccd ;  /* 0xcccccccd00067882 */ /* 0x000fe20000000000 */
[----:B------:R-:W-:Y:S02]  /*0280*/  UMOV UR7, 0x3feccccc ;  /* 0x3feccccc00077882 */ /* 0x000fe40000000000 */
[----:B------:R-:W-:Y:S01]  /*0290*/  DMUL R2, R2, UR6 ;  /* 0x0000000602027c28 */ /* 0x000fe20008000000 */
[----:B--2---:R-:W-:-:S13]  /*02a0*/  ISETP.GE.AND P0, PT, R0, R7, PT ;  /* 0x000000070000720c */ /* 0x004fda0003f06270 */
[----:B------:R-:W-:Y:S05]  /*02b0*/  @P0 EXIT ;  /* 0x000000000000094d */ /* 0x000fea0003800000 */
[----:B------:R-:W-:Y:S01]  /*02c0*/  IMAD.IADD R5, R0, 0x1, -R7 ;  /* 0x0000000100057824 */ /* 0x000fe200078e0a07 */
[----:B------:R-:W-:Y:S01]  /*02d0*/  BSSY.RECONVERGENT B0, `(.L_x_2) ;  /* 0x000003e000007945 */ /* 0x000fe20003800200 */
[----:B------:R-:W-:-:S03]  /*02e0*/  IMAD.IADD R4, R7, 0x1, -R0 ;  /* 0x0000000107047824 */ /* 0x000fc600078e0a00 */
[----:B------:R-:W-:Y:S02]  /*02f0*/  ISETP.GT.U32.AND P0, PT, R5, -0x10, PT ;  /* 0xfffffff00500780c */ /* 0x000fe40003f04070 */
[----:B------:R-:W-:-:S11]  /*0300*/  LOP3.LUT P1, R18, R4, 0xf, RZ, 0xc0, !PT ;  /* 0x0000000f04127812 */ /* 0x000fd6000782c0ff */
[----:B------:R-:W-:Y:S05]  /*0310*/  @P0 BRA `(.L_x_3) ;  /* 0x0000000000e40947 */ /* 0x000fea0003800000 */
[----:B------:R-:W-:-:S04]  /*0320*/  LOP3.LUT R5, R4, 0xfffffff0, RZ, 0xc0, !PT ;  /* 0xfffffff004057812 */ /* 0x000fc800078ec0ff */
[----:B------:R-:W-:-:S07]  /*0330*/  IADD3 R5, PT, PT, -R5, RZ, RZ ;  /* 0x000000ff05057210 */ /* 0x000fce0007ffe1ff */
.L_x_4:
[----:B------:R-:W0:Y:S08]  /*0340*/  LDC.64 R8, c[0x0][0x388] ;  /* 0x0000e200ff087b82 */ /* 0x000e300000000a00 */
[----:B---3--:R-:W1:Y:S01]  /*0350*/  LDC.64 R6, c[0x0][0x3a0] ;  /* 0x0000e800ff067b82 */ /* 0x008e620000000a00 */
[----:B0-----:R-:W-:-:S05]  /*0360*/  IMAD.WIDE R8, R0, 0x4, R8 ;  /* 0x0000000400087825 */ /* 0x001fca00078e0208 */
[----:B------:R-:W1:Y:S02]  /*0370*/  LDG.E R11, desc[UR4][R8.64] ;  /* 0x00000004080b7981 */ /* 0x000e64000c1e1900 */
[----:B-1----:R-:W-:-:S05]  /*0380*/  IMAD.WIDE R10, R11, 0x8, R6 ;  /* 0x000000080b0a7825 */ /* 0x002fca00078e0206 */
[----:B------:R0:W-:Y:S04]  /*0390*/  REDG.E.ADD.F64.RN.STRONG.GPU desc[UR4][R10.64], R2 ;  /* 0x000000020a0079a6 */ /* 0x0001e8000c12ff04 */
[----:B------:R-:W2:Y:S02]  /*03a0*/  LDG.E R13, desc[UR4][R8.64+0x4] ;  /* 0x00000404080d7981 */ /* 0x000ea4000c1e1900 */
[----:B--2---:R-:W-:-:S05]  /*03b0*/  IMAD.WIDE R12, R13, 0x8, R6 ;  /* 0x000000080d0c7825 */ /* 0x004fca00078e0206 */
[----:B------:R1:W-:Y:S04]  /*03c0*/  REDG.E.ADD.F64.RN.STRONG.GPU desc[UR4][R12.64], R2 ;  /* 0x000000020c0079a6 */ /* 0x0003e8000c12ff04 */
[----:B------:R-:W2:Y:S02]  /*03d0*/  LDG.E R15, desc[UR4][R8.64+0x8] ;  /* 0x00000804080f7981 */ /* 0x000ea4000c1e1900 */
[----:B--2---:R-:W-:-:S05]  /*03e0*/  IMAD.WIDE R14, R15, 0x8, R6 ;  /* 0x000000080f0e7825 */ /* 0x004fca00078e0206 */
[----:B------:R2:W-:Y:S04]  /*03f0*/  REDG.E.ADD.F64.RN.STRONG.GPU desc[UR4][R14.64], R2 ;  /* 0x000000020e0079a6 */ /* 0x0005e8000c12ff04 */
[----:B------:R-:W3:Y:S02]  /*0400*/  LDG.E R17, desc[UR4][R8.64+0xc] ;  /* 0x00000c0408117981 */ /* 0x000ee4000c1e1900 */
[----:B---3--:R-:W-:-:S05]  /*0410*/  IMAD.WIDE R16, R17, 0x8, R6 ;  /* 0x0000000811107825 */ /* 0x008fca00078e0206 */
[----:B------:R3:W-:Y:S04]  /*0420*/  REDG.E.ADD.F64.RN.STRONG.GPU desc[UR4][R16.64], R2 ;  /* 0x00000002100079a6 */ /* 0x0007e8000c12ff04 */
[----:B------:R-:W0:Y:S02]  /*0430*/  LDG.E R19, desc[UR4][R8.64+0x10] ;  /* 0x0000100408137981 */ /* 0x000e24000c1e1900 */
[----:B0-----:R-:W-:-:S05]  /*0440*/  IMAD.WIDE R10, R19, 0x8, R6 ;  /* 0x00000008130a7825 */ /* 0x001fca00078e0206 */
[----:B------:R0:W-:Y:S04]  /*0450*/  REDG.E.ADD.F64.RN.STRONG.GPU desc[UR4][R10.64], R2 ;  /* 0x000000020a0079a6 */ /* 0x0001e8000c12ff04 */
[----:B------:R-:W1:Y:S02]  /*0460*/  LDG.E R19, desc[UR4][R8.64+0x14] ;  /* 0x0000140408137981 */ /* 0x000e64000c1e1900 */
[----:B-1----:R-:W-:-:S05]  /*0470*/  IMAD.WIDE R12, R19, 0x8, R6 ;  /* 0x00000008130c7825 */ /* 0x002fca00078e0206 */
        /* <DEDUP_REMOVED lines=25> */
[----:B------:R-:W2:Y:S01]  /*0610*/  LDG.E R19, desc[UR4][R8.64+0x38] ;  /* 0x0000380408137981 */ /* 0x000ea2000c1e1900 */
[----:B------:R-:W-:Y:S02]  /*0620*/  VIADD R5, R5, 0x10 ;  /* 0x0000001005057836 */ /* 0x000fe40000000000 */
[----:B--2---:R-:W-:-:S05]  /*0630*/  IMAD.WIDE R14, R19, 0x8, R6 ;  /* 0x00000008130e7825 */ /* 0x004fca00078e0206 */
[----:B------:R3:W-:Y:S04]  /*0640*/  REDG.E.ADD.F64.RN.STRONG.GPU desc[UR4][R14.64], R2 ;  /* 0x000000020e0079a6 */ /* 0x0007e8000c12ff04 */
[----:B------:R-:W2:Y:S01]  /*0650*/  LDG.E R19, desc[UR4][R8.64+0x3c] ;  /* 0x00003c0408137981 */ /* 0x000ea2000c1e1900 */
[----:B------:R-:W-:Y:S01]  /*0660*/  ISETP.NE.AND P0, PT, R5, RZ, PT ;  /* 0x000000ff0500720c */ /* 0x000fe20003f05270 */
[----:B------:R-:W-:Y:S02]  /*0670*/  VIADD R0, R0, 0x10 ;  /* 0x0000001000007836 */ /* 0x000fe40000000000 */
[----:B--2---:R-:W-:-:S05]  /*0680*/  IMAD.WIDE R6, R19, 0x8, R6 ;  /* 0x0000000813067825 */ /* 0x004fca00078e0206 */
[----:B------:R3:W-:Y:S05]  /*0690*/  REDG.E.ADD.F64.RN.STRONG.GPU desc[UR4][R6.64], R2 ;  /* 0x00000002060079a6 */ /* 0x0007ea000c12ff04 */
[----:B------:R-:W-:Y:S05]  /*06a0*/  @P0 BRA `(.L_x_4) ;  /* 0xfffffffc00240947 */ /* 0x000fea000383ffff */
.L_x_3:
[----:B------:R-:W-:Y:S05]  /*06b0*/  BSYNC.RECONVERGENT B0 ;  /* 0x0000000000007941 */ /* 0x000fea0003800200 */
.L_x_2:
[----:B------:R-:W-:Y:S05]  /*06c0*/  @!P1 EXIT ;  /* 0x000000000000994d */ /* 0x000fea0003800000 */
[----:B------:R-:W-:Y:S01]  /*06d0*/  ISETP.GE.U32.AND P0, PT, R18, 0x8, PT ;  /* 0x000000081200780c */ /* 0x000fe20003f06070 */
[----:B------:R-:W-:Y:S01]  /*06e0*/  BSSY.RECONVERGENT B0, `(.L_x_5) ;  /* 0x0000020000007945 */ /* 0x000fe20003800200 */
[----:B------:R-:W-:-:S04]  /*06f0*/  LOP3.LUT R5, R4, 0x7, RZ, 0xc0, !PT ;  /* 0x0000000704057812 */ /* 0x000fc800078ec0ff */
[----:B------:R-:W-:-:S07]  /*0700*/  ISETP.NE.AND P1, PT, R5, RZ, PT ;  /* 0x000000ff0500720c */ /* 0x000fce0003f25270 */
[----:B------:R-:W-:Y:S06]  /*0710*/  @!P0 BRA `(.L_x_6) ;  /* 0x0000000000708947 */ /* 0x000fec0003800000 */
        /* <DEDUP_REMOVED lines=26> */
[----:B------:R4:W-:Y:S01]  /*08c0*/  REDG.E.ADD.F64.RN.STRONG.GPU desc[UR4][R6.64], R2 ;  /* 0x00000002060079a6 */ /* 0x0009e2000c12ff04 */
[----:B------:R-:W-:-:S07]  /*08d0*/  VIADD R0, R0, 0x8 ;  /* 0x0000000800007836 */ /* 0x000fce0000000000 */
.L_x_6:
[----:B------:R-:W-:Y:S05]  /*08e0*/  BSYNC.RECONVERGENT B0 ;  /* 0x0000000000007941 */ /* 0x000fea0003800200 */
.L_x_5:
[----:B------:R-:W-:Y:S05]  /*08f0*/  @!P1 EXIT ;  /* 0x000000000000994d */ /* 0x000fea0003800000 */
[----:B------:R-:W-:Y:S01]  /*0900*/  ISETP.GE.U32.AND P0, PT, R5, 0x4, PT ;  /* 0x000000040500780c */ /* 0x000fe20003f06070 */
[----:B------:R-:W-:Y:S01]  /*0910*/  BSSY.RECONVERGENT B0, `(.L_x_7) ;  /* 0x0000014000007945 */ /* 0x000fe20003800200 */
[----:B---34-:R-:W-:-:S04]  /*0920*/  LOP3.LUT R14, R4, 0x3, RZ, 0xc0, !PT ;  /* 0x00000003040e7812 */ /* 0x018fc800078ec0ff */
[----:B------:R-:W-:-:S07]  /*0930*/  ISETP.NE.AND P1, PT, R14, RZ, PT ;  /* 0x000000ff0e00720c */ /* 0x000fce0003f25270 */
[----:B------:R-:W-:Y:S06]  /*0940*/  @!P0 BRA `(.L_x_8) ;  /* 0x0000000000408947 */ /* 0x000fec0003800000 */
[----:B------:R-:W0:Y:S08]  /*0950*/  LDC.64 R4, c[0x0][0x388] ;  /* 0x0000e200ff047b82 */ /* 0x000e300000000a00 */
[----:B------:R-:W1:Y:S01]  /*0960*/  LDC.64 R10, c[0x0][0x3a0] ;  /* 0x0000e800ff0a7b82 */ /* 0x000e620000000a00 */
        /* <DEDUP_REMOVED lines=10> */
[----:B------:R-:W2:Y:S02]  /*0a10*/  LDG.E R15, desc[UR4][R12.64+0xc] ;  /* 0x00000c040c0f7981 */ /* 0x000ea4000c1e1900 */
[----:B--2---:R-:W-:-:S05]  /*0a20*/  IMAD.WIDE R10, R15, 0x8, R10 ;  /* 0x000000080f0a7825 */ /* 0x004fca00078e020a */
[----:B------:R0:W-:Y:S01]  /*0a30*/  REDG.E.ADD.F64.RN.STRONG.GPU desc[UR4][R10.64], R2 ;  /* 0x000000020a0079a6 */ /* 0x0001e2000c12ff04 */
[----:B------:R-:W-:-:S07]  /*0a40*/  IADD3 R0, PT, PT, R0, 0x4, RZ ;  /* 0x0000000400007810 */ /* 0x000fce0007ffe0ff */
.L_x_8:
[----:B------:R-:W-:Y:S05]  /*0a50*/  BSYNC.RECONVERGENT B0 ;  /* 0x0000000000007941 */ /* 0x000fea0003800200 */
.L_x_7:
[----:B------:R-:W-:Y:S05]  /*0a60*/  @!P1 EXIT ;  /* 0x000000000000994d */ /* 0x000fea0003800000 */
[----:B0-----:R-:W0:Y:S01]  /*0a70*/  LDC.64 R6, c[0x0][0x388] ;  /* 0x0000e200ff067b82 */ /* 0x001e220000000a00 */
[----:B------:R-:W-:-:S07]  /*0a80*/  IMAD.MOV R12, RZ, RZ, -R14 ;  /* 0x000000ffff0c7224 */ /* 0x000fce00078e0a0e */
[----:B------:R-:W1:Y:S02]  /*0a90*/  LDC.64 R10, c[0x0][0x3a0] ;  /* 0x0000e800ff0a7b82 */ /* 0x000e640000000a00 */
.L_x_9:
[----:B0-----:R-:W-:-:S05]  /*0aa0*/  IMAD.WIDE R8, R0, 0x4, R6 ;  /* 0x0000000400087825 */ /* 0x001fca00078e0206 */
[----:B--2---:R-:W1:Y:S01]  /*0ab0*/  LDG.E R5, desc[UR4][R8.64] ;  /* 0x0000000408057981 */ /* 0x004e62000c1e1900 */
[----:B------:R-:W-:-:S05]  /*0ac0*/  VIADD R12, R12, 0x1 ;  /* 0x000000010c0c7836 */ /* 0x000fca0000000000 */
[----:B------:R-:W-:Y:S01]  /*0ad0*/  ISETP.NE.AND P0, PT, R12, RZ, PT ;  /* 0x000000ff0c00720c */ /* 0x000fe20003f05270 */
[----:B------:R-:W-:Y:S02]  /*0ae0*/  VIADD R0, R0, 0x1 ;  /* 0x0000000100007836 */ /* 0x000fe40000000000 */
[----:B-1----:R-:W-:-:S05]  /*0af0*/  IMAD.WIDE R4, R5, 0x8, R10 ;  /* 0x0000000805047825 */ /* 0x002fca00078e020a */
[----:B------:R2:W-:Y:S05]  /*0b00*/  REDG.E.ADD.F64.RN.STRONG.GPU desc[UR4][R4.64], R2 ;  /* 0x00000002040079a6 */ /* 0x0005ea000c12ff04 */
[----:B------:R-:W-:Y:S05]  /*0b10*/  @P0 BRA `(.L_x_9) ;  /* 0xfffffffc00e00947 */ /* 0x000fea000383ffff */
[----:B------:R-:W-:Y:S05]  /*0b20*/  EXIT ;  /* 0x000000000000794d */ /* 0x000fea0003800000 */
        .weak           $__internal_0_$__cuda_sm20_div_rn_f64_full
        .type           $__internal_0_$__cuda_sm20_div_rn_f64_full,@function
        .size           $__internal_0_$__cuda_sm20_div_rn_f64_full,(.L_x_16 - $__internal_0_$__cuda_sm20_div_rn_f64_full)
$__internal_0_$__cuda_sm20_div_rn_f64_full:
[C---:B------:R-:W-:Y:S01]  /*0b30*/  FSETP.GEU.AND P0, PT, |R5|.reuse, 1.469367938527859385e-39, PT ;  /* 0x001000000500780b */ /* 0x040fe20003f0e200 */
[----:B------:R-:W-:Y:S01]  /*0b40*/  IMAD.MOV.U32 R16, RZ, RZ, 0x1 ;  /* 0x00000001ff107424 */ /* 0x000fe200078e00ff */
[----:B------:R-:W-:Y:S01]  /*0b50*/  LOP3.LUT R2, R5, 0x800fffff, RZ, 0xc0, !PT ;  /* 0x800fffff05027812 */ /* 0x000fe200078ec0ff */
[----:B------:R-:W-:Y:S01]  /*0b60*/  BSSY.RECONVERGENT B1, `(.L_x_10) ;  /* 0x0000055000017945 */ /* 0x000fe20003800200 */
[C---:B------:R-:W-:Y:S02]  /*0b70*/  FSETP.GEU.AND P2, PT, |R7|.reuse, 1.469367938527859385e-39, PT ;  /* 0x001000000700780b */ /* 0x040fe40003f4e200 */
[----:B------:R-:W-:Y:S02]  /*0b80*/  LOP3.LUT R3, R2, 0x3ff00000, RZ, 0xfc, !PT ;  /* 0x3ff0000002037812 */ /* 0x000fe400078efcff */
[----:B------:R-:W-:Y:S02]  /*0b90*/  MOV R2, R4 ;  /* 0x0000000400027202 */ /* 0x000fe40000000f00 */
[----:B------:R-:W-:-:S02]  /*0ba0*/  LOP3.LUT R11, R7, 0x7ff00000, RZ, 0xc0, !PT ;  /* 0x7ff00000070b7812 */ /* 0x000fc400078ec0ff */
[----:B------:R-:W-:Y:S01]  /*0bb0*/  LOP3.LUT R14, R5, 0x7ff00000, RZ, 0xc0, !PT ;  /* 0x7ff00000050e7812 */ /* 0x000fe200078ec0ff */
[----:B------:R-:W-:-:S03]  /*0bc0*/  @!P0 DMUL R2, R4, 8.98846567431157953865e+307 ;  /* 0x7fe0000004028828 */ /* 0x000fc60000000000 */
[----:B------:R-:W-:Y:S02]  /*0bd0*/  ISETP.GE.U32.AND P1, PT, R11, R14, PT ;  /* 0x0000000e0b00720c */ /* 0x000fe40003f26070 */
[----:B------:R-:W-:Y:S01]  /*0be0*/  @!P2 LOP3.LUT R12, R5, 0x7ff00000, RZ, 0xc0, !PT ;  /* 0x7ff00000050ca812 */ /* 0x000fe200078ec0ff */
[----:B------:R-:W0:Y:S01]  /*0bf0*/  MUFU.RCP64H R17, R3 ;  /* 0x0000000300117308 */ /* 0x000e220000001800 */
[----:B------:R-:W-:Y:S02]  /*0c00*/  @!P2 MOV R18, RZ ;  /* 0x000000ff0012a202 */ /* 0x000fe40000000f00 */
[----:B------:R-:W-:Y:S01]  /*0c10*/  @!P2 ISETP.GE.U32.AND P3, PT, R11, R12, PT ;  /* 0x0000000c0b00a20c */ /* 0x000fe20003f66070 */
[----:B------:R-:W-:-:S05]  /*0c20*/  IMAD.MOV.U32 R12, RZ, RZ, 0x1ca00000 ;  /* 0x1ca00000ff0c7424 */ /* 0x000fca00078e00ff */
[----:B------:R-:W-:-:S04]  /*0c30*/  @!P2 SEL R13, R12, 0x63400000, !P3 ;  /* 0x634000000c0da807 */ /* 0x000fc80005800000 */
[----:B------:R-:W-:Y:S01]  /*0c40*/  @!P2 LOP3.LUT R13, R13, 0x80000000, R7, 0xf8, !PT ;  /* 0x800000000d0da812 */ /* 0x000fe200078ef807 */
[----:B0-----:R-:W-:-:S03]  /*0c50*/  DFMA R8, R16, -R2, 1 ;  /* 0x3ff000001008742b */ /* 0x001fc60000000802 */
[----:B------:R-:W-:-:S05]  /*0c60*/  @!P2 LOP3.LUT R19, R13, 0x100000, RZ, 0xfc, !PT ;  /* 0x001000000d13a812 */ /* 0x000fca00078efcff */
[----:B------:R-:W-:-:S08]  /*0c70*/  DFMA R8, R8, R8, R8 ;  /* 0x000000080808722b */ /* 0x000fd00000000008 */
[----:B------:R-:W-:Y:S01]  /*0c80*/  DFMA R16, R16, R8, R16 ;  /* 0x000000081010722b */ /* 0x000fe20000000010 */
[----:B------:R-:W-:Y:S01]  /*0c90*/  SEL R9, R12, 0x63400000, !P1 ;  /* 0x634000000c097807 */ /* 0x000fe20004800000 */
[----:B------:R-:W-:-:S03]  /*0ca0*/  IMAD.MOV.U32 R8, RZ, RZ, R6 ;  /* 0x000000ffff087224 */ /* 0x000fc600078e0006 */
[----:B------:R-:W-:-:S03]  /*0cb0*/  LOP3.LUT R9, R9, 0x800fffff, R7, 0xf8, !PT ;  /* 0x800fffff09097812 */ /* 0x000fc600078ef807 */
[----:B------:R-:W-:-:S03]  /*0cc0*/  DFMA R20, R16, -R2, 1 ;  /* 0x3ff000001014742b */ /* 0x000fc60000000802 */
[----:B------:R-:W-:-:S05]  /*0cd0*/  @!P2 DFMA R8, R8, 2, -R18 ;  /* 0x400000000808a82b */ /* 0x000fca0000000812 */
[----:B------:R-:W-:Y:S01]  /*0ce0*/  DFMA R16, R16, R20, R16 ;  /* 0x000000141010722b */ /* 0x000fe20000000010 */
[----:B------:R-:W-:Y:S02]  /*0cf0*/  IMAD.MOV.U32 R21, RZ, RZ, R11 ;  /* 0x000000ffff157224 */ /* 0x000fe400078e000b */
[----:B------:R-:W-:Y:S01]  /*0d00*/  IMAD.MOV.U32 R20, RZ, RZ, R14 ;  /* 0x000000ffff147224 */ /* 0x000fe200078e000e */
[----:B------:R-:W-:Y:S02]  /*0d10*/  @!P0 LOP3.LUT R20, R3, 0x7ff00000, RZ, 0xc0, !PT ;  /* 0x7ff0000003148812 */ /* 0x000fe400078ec0ff */
[----:B------:R-:W-:Y:S02]  /*0d20*/  @!P2 LOP3.LUT R21, R9, 0x7ff00000, RZ, 0xc0, !PT ;  /* 0x7ff000000915a812 */ /* 0x000fe400078ec0ff */
[----:B------:R-:W-:Y:S01]  /*0d30*/  DMUL R18, R16, R8 ;  /* 0x0000000810127228 */ /* 0x000fe20000000000 */
[----:B------:R-:W-:Y:S02]  /*0d40*/  IADD3 R22, PT, PT, R20, -0x1, RZ ;  /* 0xffffffff14167810 */ /* 0x000fe40007ffe0ff */
[----:B------:R-:W-:-:S05]  /*0d50*/  VIADD R13, R21, 0xffffffff ;  /* 0xffffffff150d7836 */ /* 0x000fca0000000000 */
[----:B------:R-:W-:Y:S01]  /*0d60*/  DFMA R14, R18, -R2, R8 ;  /* 0x80000002120e722b */ /* 0x000fe20000000008 */
[----:B------:R-:W-:-:S04]  /*0d70*/  ISETP.GT.U32.AND P0, PT, R13, 0x7feffffe, PT ;  /* 0x7feffffe0d00780c */ /* 0x000fc80003f04070 */
[----:B------:R-:W-:-:S03]  /*0d80*/  ISETP.GT.U32.OR P0, PT, R22, 0x7feffffe, P0 ;  /* 0x7feffffe1600780c */ /* 0x000fc60000704470 */
[----:B------:R-:W-:-:S10]  /*0d90*/  DFMA R14, R16, R14, R18 ;  /* 0x0000000e100e722b */ /* 0x000fd40000000012 */
[----:B------:R-:W-:Y:S05]  /*0da0*/  @P0 BRA `(.L_x_11) ;  /* 0x00000000006c0947 */ /* 0x000fea0003800000 */
[----:B------:R-:W-:-:S04]  /*0db0*/  LOP3.LUT R16, R5, 0x7ff00000, RZ, 0xc0, !PT ;  /* 0x7ff0000005107812 */ /* 0x000fc800078ec0ff */
[CC--:B------:R-:W-:Y:S02]  /*0dc0*/  VIADDMNMX R6, R11.reuse, -R16.reuse, 0xb9600000, !PT ;  /* 0xb96000000b067446 */ /* 0x0c0fe40007800910 */
[----:B------:R-:W-:Y:S02]  /*0dd0*/  ISETP.GE.U32.AND P0, PT, R11, R16, PT ;  /* 0x000000100b00720c */ /* 0x000fe40003f06070 */
[----:B------:R-:W-:Y:S02]  /*0de0*/  VIMNMX R6, PT, PT, R6, 0x46a00000, PT ;  /* 0x46a0000006067848 */ /* 0x000fe40003fe0100 */
[----:B------:R-:W-:-:S05]  /*0df0*/  SEL R11, R12, 0x63400000, !P0 ;  /* 0x634000000c0b7807 */ /* 0x000fca0004000000 */
[----:B------:R-:W-:Y:S01]  /*0e00*/  IMAD.IADD R11, R6, 0x1, -R11 ;  /* 0x00000001060b7824 */ /* 0x000fe200078e0a0b */
[----:B------:R-:W-:-:S03]  /*0e10*/  MOV R6, RZ ;  /* 0x000000ff00067202 */ /* 0x000fc60000000f00 */
[----:B------:R-:W-:-:S06]  /*0e20*/  VIADD R7, R11, 0x7fe00000 ;  /* 0x7fe000000b077836 */ /* 0x000fcc0000000000 */
[----:B------:R-:W-:-:S10]  /*0e30*/  DMUL R12, R14, R6 ;  /* 0x000000060e0c7228 */ /* 0x000fd40000000000 */
[----:B------:R-:W-:-:S13]  /*0e40*/  FSETP.GTU.AND P0, PT, |R13|, 1.469367938527859385e-39, PT ;  /* 0x001000000d00780b */ /* 0x000fda0003f0c200 */
[----:B------:R-:W-:Y:S05]  /*0e50*/  @P0 BRA `(.L_x_12) ;  /* 0x0000000000940947 */ /* 0x000fea0003800000 */
[----:B------:R-:W-:Y:S01]  /*0e60*/  DFMA R2, R14, -R2, R8 ;  /* 0x800000020e02722b */ /* 0x000fe20000000008 */
[----:B------:R-:W-:-:S09]  /*0e70*/  IMAD.MOV.U32 R6, RZ, RZ, RZ ;  /* 0x000000ffff067224 */ /* 0x000fd200078e00ff */
[C---:B------:R-:W-:Y:S02]  /*0e80*/  FSETP.NEU.AND P0, PT, R3.reuse, RZ, PT ;  /* 0x000000ff0300720b */ /* 0x040fe40003f0d000 */
[----:B------:R-:W-:-:S04]  /*0e90*/  LOP3.LUT R5, R3, 0x80000000, R5, 0x48, !PT ;  /* 0x8000000003057812 */ /* 0x000fc800078e4805 */
[----:B------:R-:W-:-:S07]  /*0ea0*/  LOP3.LUT R7, R5, R7, RZ, 0xfc, !PT ;  /* 0x0000000705077212 */ /* 0x000fce00078efcff */
[----:B------:R-:W-:Y:S05]  /*0eb0*/  @!P0 BRA `(.L_x_12) ;  /* 0x00000000007c8947 */ /* 0x000fea0003800000 */
[----:B------:R-:W-:Y:S01]  /*0ec0*/  IMAD.MOV R3, RZ, RZ, -R11 ;  /* 0x000000ffff037224 */ /* 0x000fe200078e0a0b */
[----:B------:R-:W-:Y:S01]  /*0ed0*/  MOV R2, RZ ;  /* 0x000000ff00027202 */ /* 0x000fe20000000f00 */
[----:B------:R-:W-:Y:S01]  /*0ee0*/  DMUL.RP R6, R14, R6 ;  /* 0x000000060e067228 */ /* 0x000fe20000008000 */
[----:B------:R-:W-:-:S04]  /*0ef0*/  IADD3 R11, PT, PT, -R11, -0x43300000, RZ ;  /* 0xbcd000000b0b7810 */ /* 0x000fc80007ffe1ff */
[----:B------:R-:W-:-:S05]  /*0f00*/  DFMA R2, R12, -R2, R14 ;  /* 0x800000020c02722b */ /* 0x000fca000000000e */
[----:B------:R-:W-:-:S05]  /*0f10*/  LOP3.LUT R5, R7, R5, RZ, 0x3c, !PT ;  /* 0x0000000507057212 */ /* 0x000fca00078e3cff */
[----:B------:R-:W-:-:S04]  /*0f20*/  FSETP.NEU.AND P0, PT, |R3|, R11, PT ;  /* 0x0000000b0300720b */ /* 0x000fc80003f0d200 */
[----:B------:R-:W-:Y:S02]  /*0f30*/  FSEL R12, R6, R12, !P0 ;  /* 0x0000000c060c7208 */ /* 0x000fe40004000000 */
[----:B------:R-:W-:Y:S01]  /*0f40*/  FSEL R13, R5, R13, !P0 ;  /* 0x0000000d050d7208 */ /* 0x000fe20004000000 */
[----:B------:R-:W-:Y:S06]  /*0f50*/  BRA `(.L_x_12) ;  /* 0x0000000000547947 */ /* 0x000fec0003800000 */
.L_x_11:
[----:B------:R-:W-:-:S14]  /*0f60*/  DSETP.NAN.AND P0, PT, R6, R6, PT ;  /* 0x000000060600722a */ /* 0x000fdc0003f08000 */
[----:B------:R-:W-:Y:S05]  /*0f70*/  @P0 BRA `(.L_x_13) ;  /* 0x0000000000440947 */ /* 0x000fea0003800000 */
[----:B------:R-:W-:-:S14]  /*0f80*/  DSETP.NAN.AND P0, PT, R4, R4, PT ;  /* 0x000000040400722a */ /* 0x000fdc0003f08000 */
[----:B------:R-:W-:Y:S05]  /*0f90*/  @P0 BRA `(.L_x_14) ;  /* 0x0000000000300947 */ /* 0x000fea0003800000 */
[----:B------:R-:W-:Y:S01]  /*0fa0*/  ISETP.NE.AND P0, PT, R21, R20, PT ;  /* 0x000000141500720c */ /* 0x000fe20003f05270 */
[----:B------:R-:W-:Y:S02]  /*0fb0*/  IMAD.MOV.U32 R12, RZ, RZ, 0x0 ;  /* 0x00000000ff0c7424 */ /* 0x000fe400078e00ff */
[----:B------:R-:W-:-:S10]  /*0fc0*/  IMAD.MOV.U32 R13, RZ, RZ, -0x80000 ;  /* 0xfff80000ff0d7424 */ /* 0x000fd400078e00ff */
[----:B------:R-:W-:Y:S05]  /*0fd0*/  @!P0 BRA `(.L_x_12) ;  /* 0x0000000000348947 */ /* 0x000fea0003800000 */
[----:B------:R-:W-:Y:S02]  /*0fe0*/  ISETP.NE.AND P0, PT, R21, 0x7ff00000, PT ;  /* 0x7ff000001500780c */ /* 0x000fe40003f05270 */
[----:B------:R-:W-:Y:S02]  /*0ff0*/  LOP3.LUT R13, R7, 0x80000000, R5, 0x48, !PT ;  /* 0x80000000070d7812 */ /* 0x000fe400078e4805 */
[----:B------:R-:W-:-:S13]  /*1000*/  ISETP.EQ.OR P0, PT, R20, RZ, !P0 ;  /* 0x000000ff1400720c */ /* 0x000fda0004702670 */
[----:B------:R-:W-:Y:S02]  /*1010*/  @P0 LOP3.LUT R2, R13, 0x7ff00000, RZ, 0xfc, !PT ;  /* 0x7ff000000d020812 */ /* 0x000fe400078efcff */
[----:B------:R-:W-:Y:S01]  /*1020*/  @!P0 MOV R12, RZ ;  /* 0x000000ff000c8202 */ /* 0x000fe20000000f00 */
[----:B------:R-:W-:Y:S02]  /*1030*/  @P0 IMAD.MOV.U32 R12, RZ, RZ, RZ ;  /* 0x000000ffff0c0224 */ /* 0x000fe400078e00ff */
[----:B------:R-:W-:Y:S01]  /*1040*/  @P0 IMAD.MOV.U32 R13, RZ, RZ, R2 ;  /* 0x000000ffff0d0224 */ /* 0x000fe200078e0002 */
[----:B------:R-:W-:Y:S06]  /*1050*/  BRA `(.L_x_12) ;  /* 0x0000000000147947 */ /* 0x000fec0003800000 */
.L_x_14:
[----:B------:R-:W-:Y:S02]  /*1060*/  LOP3.LUT R13, R5, 0x80000, RZ, 0xfc, !PT ;  /* 0x00080000050d7812 */ /* 0x000fe400078efcff */
[----:B------:R-:W-:Y:S01]  /*1070*/  MOV R12, R4 ;  /* 0x00000004000c7202 */ /* 0x000fe20000000f00 */
[----:B------:R-:W-:Y:S06]  /*1080*/  BRA `(.L_x_12) ;  /* 0x0000000000087947 */ /* 0x000fec0003800000 */
.L_x_13:
[----:B------:R-:W-:Y:S01]  /*1090*/  LOP3.LUT R13, R7, 0x80000, RZ, 0xfc, !PT ;  /* 0x00080000070d7812 */ /* 0x000fe200078efcff */
[----:B------:R-:W-:-:S07]  /*10a0*/  IMAD.MOV.U32 R12, RZ, RZ, R6 ;  /* 0x000000ffff0c7224 */ /* 0x000fce00078e0006 */
.L_x_12:
[----:B------:R-:W-:Y:S05]  /*10b0*/  BSYNC.RECONVERGENT B1 ;  /* 0x0000000000017941 */ /* 0x000fea0003800200 */
.L_x_10:
[----:B------:R-:W-:Y:S01]  /*10c0*/  IMAD.MOV.U32 R11, RZ, RZ, 0x0 ;  /* 0x00000000ff0b7424 */ /* 0x000fe200078e00ff */
[----:B------:R-:W-:Y:S01]  /*10d0*/  MOV R3, R13 ;  /* 0x0000000d00037202 */ /* 0x000fe20000000f00 */
[----:B------:R-:W-:Y:S02]  /*10e0*/  IMAD.MOV.U32 R2, RZ, RZ, R12 ;  /* 0x000000ffff027224 */ /* 0x000fe400078e000c */
[----:B------:R-:W-:Y:S05]  /*10f0*/  RET.REL.NODEC R10 `(_Z14scatter_kernelPKiS0_S0_PKdPd) ;  /* 0xffffffec0ac07950 */ /* 0x000fea0003c3ffff */
.L_x_15:
[----:B------:R-:W-:-:S00]  /*1100*/  BRA `(.L_x_15) ;  /* 0xfffffffc00fc7947 */ /* 0x000fc0000383ffff */
[----:B------:R-:W-:-:S00]  /*1110*/  NOP ;  /* 0x0000000000007918 */ /* 0x000fc00000000000 */
        /* <DEDUP_REMOVED lines=14> */
.L_x_16:


//--------------------- .nv.shared.reserved.0     --------------------------
	.section	.nv.shared.reserved.0,"aw",@nobits
	.weak		__nv_reservedSMEM_offset_0_alias
	.size		__nv_reservedSMEM_offset_0_alias, 0, 64
	.other		__nv_reservedSMEM_offset_0_alias,@"STO_CUDA_RESERVED_SHARED STV_DEFAULT"
__nv_reservedSMEM_offset_0_alias:
	.zero		0
	.zero		64


//--------------------- .nv.constant0._Z14scatter_kernelPKiS0_S0_PKdPd --------------------------
	.section	.nv.constant0._Z14scatter_kernelPKiS0_S0_PKdPd,"a",@progbits
	.sectionflags	@""
	.align	4
.nv.constant0._Z14scatter_kernelPKiS0_S0_PKdPd:
	.zero		936


//--------------------- SYMBOLS --------------------------

	.type		.nv.reservedSmem.offset0,@object
	.size		.nv.reservedSmem.offset0,0x4
